//
// Generated by NVIDIA NVVM Compiler
//
// Compiler Build ID: CL-36424714
// Cuda compilation tools, release 13.0, V13.0.88
// Based on NVVM 20.0.0
//

.version 9.0
.target sm_100
.address_size 64

	// .globl	_Z14collectResultsiPfS_PKi

.visible .entry _Z14collectResultsiPfS_PKi(
	.param .u32 _Z14collectResultsiPfS_PKi_param_0,
	.param .u64 .ptr .align 1 _Z14collectResultsiPfS_PKi_param_1,
	.param .u64 .ptr .align 1 _Z14collectResultsiPfS_PKi_param_2,
	.param .u64 .ptr .align 1 _Z14collectResultsiPfS_PKi_param_3
)
{
	.reg .pred 	%p<11>;
	.reg .b32 	%r<38>;
	.reg .b32 	%f<83>;
	.reg .b64 	%rd<20>;

	ld.param.u32 	%r23, [_Z14collectResultsiPfS_PKi_param_0];
	ld.param.u64 	%rd3, [_Z14collectResultsiPfS_PKi_param_1];
	ld.param.u64 	%rd5, [_Z14collectResultsiPfS_PKi_param_2];
	ld.param.u64 	%rd4, [_Z14collectResultsiPfS_PKi_param_3];
	cvta.to.global.u64 	%rd1, %rd5;
	mov.u32 	%r24, %ntid.x;
	mov.u32 	%r25, %ctaid.x;
	mov.u32 	%r26, %tid.x;
	mad.lo.s32 	%r1, %r24, %r25, %r26;
	setp.ge.s32 	%p1, %r1, %r23;
	@%p1 bra 	$L__BB0_15;
	cvta.to.global.u64 	%rd6, %rd4;
	mul.wide.s32 	%rd7, %r1, 4;
	add.s64 	%rd8, %rd6, %rd7;
	ld.global.u32 	%r33, [%rd8];
	ld.global.u32 	%r3, [%rd8+4];
	setp.ge.s32 	%p2, %r33, %r3;
	mov.f32 	%f82, 0f3E199998;
	@%p2 bra 	$L__BB0_14;
	add.s32 	%r27, %r33, 1;
	max.s32 	%r28, %r3, %r27;
	sub.s32 	%r4, %r28, %r33;
	and.b32  	%r5, %r4, 15;
	sub.s32 	%r29, %r33, %r28;
	setp.gt.u32 	%p3, %r29, -16;
	mov.f32 	%f82, 0f3E199998;
	@%p3 bra 	$L__BB0_5;
	and.b32  	%r30, %r4, -16;
	neg.s32 	%r31, %r30;
	add.s64 	%rd2, %rd1, 32;
	mov.f32 	%f82, 0f3E199998;
$L__BB0_4:
	.pragma "nounroll";
	mul.wide.s32 	%rd9, %r33, 4;
	add.s64 	%rd10, %rd2, %rd9;
	ld.global.f32 	%f18, [%rd10+-32];
	add.f32 	%f19, %f82, %f18;
	ld.global.f32 	%f20, [%rd10+-28];
	add.f32 	%f21, %f19, %f20;
	ld.global.f32 	%f22, [%rd10+-24];
	add.f32 	%f23, %f21, %f22;
	ld.global.f32 	%f24, [%rd10+-20];
	add.f32 	%f25, %f23, %f24;
	ld.global.f32 	%f26, [%rd10+-16];
	add.f32 	%f27, %f25, %f26;
	ld.global.f32 	%f28, [%rd10+-12];
	add.f32 	%f29, %f27, %f28;
	ld.global.f32 	%f30, [%rd10+-8];
	add.f32 	%f31, %f29, %f30;
	ld.global.f32 	%f32, [%rd10+-4];
	add.f32 	%f33, %f31, %f32;
	ld.global.f32 	%f34, [%rd10];
	add.f32 	%f35, %f33, %f34;
	ld.global.f32 	%f36, [%rd10+4];
	add.f32 	%f37, %f35, %f36;
	ld.global.f32 	%f38, [%rd10+8];
	add.f32 	%f39, %f37, %f38;
	ld.global.f32 	%f40, [%rd10+12];
	add.f32 	%f41, %f39, %f40;
	ld.global.f32 	%f42, [%rd10+16];
	add.f32 	%f43, %f41, %f42;
	ld.global.f32 	%f44, [%rd10+20];
	add.f32 	%f45, %f43, %f44;
	ld.global.f32 	%f46, [%rd10+24];
	add.f32 	%f47, %f45, %f46;
	ld.global.f32 	%f48, [%rd10+28];
	add.f32 	%f82, %f47, %f48;
	add.s32 	%r33, %r33, 16;
	add.s32 	%r31, %r31, 16;
	setp.ne.s32 	%p4, %r31, 0;
	@%p4 bra 	$L__BB0_4;
$L__BB0_5:
	setp.eq.s32 	%p5, %r5, 0;
	@%p5 bra 	$L__BB0_14;
	and.b32  	%r12, %r4, 7;
	setp.lt.u32 	%p6, %r5, 8;
	@%p6 bra 	$L__BB0_8;
	mul.wide.s32 	%rd11, %r33, 4;
	add.s64 	%rd12, %rd1, %rd11;
	ld.global.f32 	%f50, [%rd12];
	add.f32 	%f51, %f82, %f50;
	ld.global.f32 	%f52, [%rd12+4];
	add.f32 	%f53, %f51, %f52;
	ld.global.f32 	%f54, [%rd12+8];
	add.f32 	%f55, %f53, %f54;
	ld.global.f32 	%f56, [%rd12+12];
	add.f32 	%f57, %f55, %f56;
	ld.global.f32 	%f58, [%rd12+16];
	add.f32 	%f59, %f57, %f58;
	ld.global.f32 	%f60, [%rd12+20];
	add.f32 	%f61, %f59, %f60;
	ld.global.f32 	%f62, [%rd12+24];
	add.f32 	%f63, %f61, %f62;
	ld.global.f32 	%f64, [%rd12+28];
	add.f32 	%f82, %f63, %f64;
	add.s32 	%r33, %r33, 8;
$L__BB0_8:
	setp.eq.s32 	%p7, %r12, 0;
	@%p7 bra 	$L__BB0_14;
	and.b32  	%r15, %r4, 3;
	setp.lt.u32 	%p8, %r12, 4;
	@%p8 bra 	$L__BB0_11;
	mul.wide.s32 	%rd13, %r33, 4;
	add.s64 	%rd14, %rd1, %rd13;
	ld.global.f32 	%f66, [%rd14];
	add.f32 	%f67, %f82, %f66;
	ld.global.f32 	%f68, [%rd14+4];
	add.f32 	%f69, %f67, %f68;
	ld.global.f32 	%f70, [%rd14+8];
	add.f32 	%f71, %f69, %f70;
	ld.global.f32 	%f72, [%rd14+12];
	add.f32 	%f82, %f71, %f72;
	add.s32 	%r33, %r33, 4;
$L__BB0_11:
	setp.eq.s32 	%p9, %r15, 0;
	@%p9 bra 	$L__BB0_14;
	neg.s32 	%r36, %r15;
$L__BB0_13:
	.pragma "nounroll";
	mul.wide.s32 	%rd15, %r33, 4;
	add.s64 	%rd16, %rd1, %rd15;
	ld.global.f32 	%f73, [%rd16];
	add.f32 	%f82, %f82, %f73;
	add.s32 	%r33, %r33, 1;
	add.s32 	%r36, %r36, 1;
	setp.ne.s32 	%p10, %r36, 0;
	@%p10 bra 	$L__BB0_13;
$L__BB0_14:
	cvta.to.global.u64 	%rd17, %rd3;
	add.s64 	%rd19, %rd17, %rd7;
	st.global.f32 	[%rd19], %f82;
$L__BB0_15:
	ret;

}
	// .globl	_Z12computeValueiPfS_PKiS1_S1_
.visible .entry _Z12computeValueiPfS_PKiS1_S1_(
	.param .u32 _Z12computeValueiPfS_PKiS1_S1__param_0,
	.param .u64 .ptr .align 1 _Z12computeValueiPfS_PKiS1_S1__param_1,
	.param .u64 .ptr .align 1 _Z12computeValueiPfS_PKiS1_S1__param_2,
	.param .u64 .ptr .align 1 _Z12computeValueiPfS_PKiS1_S1__param_3,
	.param .u64 .ptr .align 1 _Z12computeValueiPfS_PKiS1_S1__param_4,
	.param .u64 .ptr .align 1 _Z12computeValueiPfS_PKiS1_S1__param_5
)
{
	.reg .pred 	%p<2>;
	.reg .b32 	%r<8>;
	.reg .b32 	%f<5>;
	.reg .b64 	%rd<15>;

	ld.param.u32 	%r2, [_Z12computeValueiPfS_PKiS1_S1__param_0];
	ld.param.u64 	%rd1, [_Z12computeValueiPfS_PKiS1_S1__param_1];
	ld.param.u64 	%rd2, [_Z12computeValueiPfS_PKiS1_S1__param_2];
	ld.param.u64 	%rd3, [_Z12computeValueiPfS_PKiS1_S1__param_3];
	ld.param.u64 	%rd4, [_Z12computeValueiPfS_PKiS1_S1__param_4];
	mov.u32 	%r3, %ntid.x;
	mov.u32 	%r4, %ctaid.x;
	mov.u32 	%r5, %tid.x;
	mad.lo.s32 	%r1, %r3, %r4, %r5;
	setp.ge.s32 	%p1, %r1, %r2;
	@%p1 bra 	$L__BB1_2;
	cvta.to.global.u64 	%rd5, %rd4;
	cvta.to.global.u64 	%rd6, %rd1;
	cvta.to.global.u64 	%rd7, %rd3;
	cvta.to.global.u64 	%rd8, %rd2;
	mul.wide.s32 	%rd9, %r1, 4;
	add.s64 	%rd10, %rd5, %rd9;
	ld.global.u32 	%r6, [%rd10];
	mul.wide.s32 	%rd11, %r6, 4;
	add.s64 	%rd12, %rd6, %rd11;
	ld.global.f32 	%f1, [%rd12];
	mul.f32 	%f2, %f1, 0f3F59999A;
	add.s64 	%rd13, %rd7, %rd11;
	ld.global.u32 	%r7, [%rd13];
	cvt.rn.f32.s32 	%f3, %r7;
	div.rn.f32 	%f4, %f2, %f3;
	add.s64 	%rd14, %rd8, %rd9;
	st.global.f32 	[%rd14], %f4;
$L__BB1_2:
	ret;

}


// ===== COMPILED SASS (sm_100) =====

	.target	sm_100

	.elftype	@"ET_EXEC"


//--------------------- .note.nv.tkinfo           --------------------------
	.section	.note.nv.tkinfo,"",@"SHT_NOTE"
	.sectionflags	@"SHF_NOTE_NV_TKINFO"
	.tkinfo
        /*0018*/ 	.word	0x00000002
        /*0030*/ 	.string	""
        /*0030*/ 	.string	"ptxas"
        /*0030*/ 	.string	"Cuda compilation tools, release 13.0, V13.0.88"
        /*0030*/ 	.string	"Build cuda_13.0.r13.0/compiler.36424714_0"
        /*0030*/ 	.string	"-arch sm_100 -m 64 "



//--------------------- .note.nv.cuinfo           --------------------------
	.section	.note.nv.cuinfo,"",@"SHT_NOTE"
	.sectionflags	@"SHF_NOTE_NV_CUINFO"
        /*0018*/ 	.short	0x0002
        /*001a*/ 	.short	0x0064
        /*001c*/ 	.short	0x0082
	.zero		2


//--------------------- .nv.info                  --------------------------
	.section	.nv.info,"",@"SHT_CUDA_INFO"
	.align	4


	//----- nvinfo : EIATTR_REGCOUNT
	.align		4
        /*0000*/ 	.byte	0x04, 0x2f
        /*0002*/ 	.short	(.L_1 - .L_0)
	.align		4
.L_0:
        /*0004*/ 	.word	index@(_Z14collectResultsiPfS_PKi)
        /*0008*/ 	.word	0x0000001e


	//----- nvinfo : EIATTR_FRAME_SIZE
	.align		4
.L_1:
        /*000c*/ 	.byte	0x04, 0x11
        /*000e*/ 	.short	(.L_3 - .L_2)
	.align		4
.L_2:
        /*0010*/ 	.word	index@(_Z14collectResultsiPfS_PKi)
        /*0014*/ 	.word	0x00000000


	//----- nvinfo : EIATTR_REGCOUNT
	.align		4
.L_3:
        /*0018*/ 	.byte	0x04, 0x2f
        /*001a*/ 	.short	(.L_5 - .L_4)
	.align		4
.L_4:
        /*001c*/ 	.word	index@(_Z12computeValueiPfS_PKiS1_S1_)
        /*0020*/ 	.word	0x00000010


	//----- nvinfo : EIATTR_FRAME_SIZE
	.align		4
.L_5:
        /*0024*/ 	.byte	0x04, 0x11
        /*0026*/ 	.short	(.L_7 - .L_6)
	.align		4
.L_6:
        /*0028*/ 	.word	index@($__internal_0_$__cuda_sm3x_div_rn_noftz_f32_slowpath)
        /*002c*/ 	.word	0x00000000


	//----- nvinfo : EIATTR_FRAME_SIZE
	.align		4
.L_7:
        /*0030*/ 	.byte	0x04, 0x11
        /*0032*/ 	.short	(.L_9 - .L_8)
	.align		4
.L_8:
        /*0034*/ 	.word	index@(_Z12computeValueiPfS_PKiS1_S1_)
        /*0038*/ 	.word	0x00000000


	//----- nvinfo : EIATTR_MIN_STACK_SIZE
	.align		4
.L_9:
        /*003c*/ 	.byte	0x04, 0x12
        /*003e*/ 	.short	(.L_11 - .L_10)
	.align		4
.L_10:
        /*0040*/ 	.word	index@(_Z12computeValueiPfS_PKiS1_S1_)
        /*0044*/ 	.word	0x00000000


	//----- nvinfo : EIATTR_MIN_STACK_SIZE
	.align		4
.L_11:
        /*0048*/ 	.byte	0x04, 0x12
        /*004a*/ 	.short	(.L_13 - .L_12)
	.align		4
.L_12:
        /*004c*/ 	.word	index@(_Z14collectResultsiPfS_PKi)
        /*0050*/ 	.word	0x00000000
.L_13:


//--------------------- .nv.compat                --------------------------
	.section	.nv.compat,"",@"SHT_CUDA_COMPAT_INFO"
	.align	4
        /*0000*/ 	.byte	0x02, 0x09, 0x00, 0x00, 0x02, 0x02, 0x01, 0x00, 0x02, 0x05, 0x05, 0x00, 0x03, 0x07, 0x01, 0x01
        /*0010*/ 	.byte	0x02, 0x03, 0x00, 0x00, 0x02, 0x06, 0x01, 0x00, 0x04, 0x0b, 0x08, 0x00, 0x01, 0x00, 0x00, 0x00
        /*0020*/ 	.byte	0x00, 0x00, 0x00, 0x00


//--------------------- .nv.info._Z12computeValueiPfS_PKiS1_S1_ --------------------------
	.section	.nv.info._Z12computeValueiPfS_PKiS1_S1_,"",@"SHT_CUDA_INFO"
	.sectionflags	@""
	.align	4


	//----- nvinfo : EIATTR_CUDA_API_VERSION
	.align		4
        /*0000*/ 	.byte	0x04, 0x37
        /*0002*/ 	.short	(.L_15 - .L_14)
.L_14:
        /*0004*/ 	.word	0x00000082


	//----- nvinfo : EIATTR_KPARAM_INFO
	.align		4
.L_15:
        /*0008*/ 	.byte	0x04, 0x17
        /*000a*/ 	.short	(.L_17 - .L_16)
.L_16:
        /*000c*/ 	.word	0x00000000
        /*0010*/ 	.short	0x0005
        /*0012*/ 	.short	0x0028
        /*0014*/ 	.byte	0x00, 0xf5, 0x21, 0x00


	//----- nvinfo : EIATTR_KPARAM_INFO
	.align		4
.L_17:
        /*0018*/ 	.byte	0x04, 0x17
        /*001a*/ 	.short	(.L_19 - .L_18)
.L_18:
        /*001c*/ 	.word	0x00000000
        /*0020*/ 	.short	0x0004
        /*0022*/ 	.short	0x0020
        /*0024*/ 	.byte	0x00, 0xf5, 0x21, 0x00


	//----- nvinfo : EIATTR_KPARAM_INFO
	.align		4
.L_19:
        /*0028*/ 	.byte	0x04, 0x17
        /*002a*/ 	.short	(.L_21 - .L_20)
.L_20:
        /*002c*/ 	.word	0x00000000
        /*0030*/ 	.short	0x0003
        /*0032*/ 	.short	0x0018
        /*0034*/ 	.byte	0x00, 0xf5, 0x21, 0x00


	//----- nvinfo : EIATTR_KPARAM_INFO
	.align		4
.L_21:
        /*0038*/ 	.byte	0x04, 0x17
        /*003a*/ 	.short	(.L_23 - .L_22)
.L_22:
        /*003c*/ 	.word	0x00000000
        /*0040*/ 	.short	0x0002
        /*0042*/ 	.short	0x0010
        /*0044*/ 	.byte	0x00, 0xf5, 0x21, 0x00


	//----- nvinfo : EIATTR_KPARAM_INFO
	.align		4
.L_23:
        /*0048*/ 	.byte	0x04, 0x17
        /*004a*/ 	.short	(.L_25 - .L_24)
.L_24:
        /*004c*/ 	.word	0x00000000
        /*0050*/ 	.short	0x0001
        /*0052*/ 	.short	0x0008
        /*0054*/ 	.byte	0x00, 0xf5, 0x21, 0x00


	//----- nvinfo : EIATTR_KPARAM_INFO
	.align		4
.L_25:
        /*0058*/ 	.byte	0x04, 0x17
        /*005a*/ 	.short	(.L_27 - .L_26)
.L_26:
        /*005c*/ 	.word	0x00000000
        /*0060*/ 	.short	0x0000
        /*0062*/ 	.short	0x0000
        /*0064*/ 	.byte	0x00, 0xf0, 0x11, 0x00


	//----- nvinfo : EIATTR_SPARSE_MMA_MASK
	.align		4
.L_27:
        /*0068*/ 	.byte	0x03, 0x50
        /*006a*/ 	.short	0x0000


	//----- nvinfo : EIATTR_MAXREG_COUNT
	.align		4
        /*006c*/ 	.byte	0x03, 0x1b
        /*006e*/ 	.short	0x00ff


	//----- nvinfo : EIATTR_MERCURY_ISA_VERSION
	.align		4
        /*0070*/ 	.byte	0x03, 0x5f
        /*0072*/ 	.short	0x0101


	//----- nvinfo : EIATTR_VRC_CTA_INIT_COUNT
	.align		4
        /*0074*/ 	.byte	0x02, 0x4a
	.zero		1
	.zero		1


	//----- nvinfo : EIATTR_EXIT_INSTR_OFFSETS
	.align		4
        /*0078*/ 	.byte	0x04, 0x1c
        /*007a*/ 	.short	(.L_29 - .L_28)


	//   ....[0]....
.L_28:
        /*007c*/ 	.word	0x00000070


	//   ....[1]....
        /*0080*/ 	.word	0x00000240


	//----- nvinfo : EIATTR_CRS_STACK_SIZE
	.align		4
.L_29:
        /*0084*/ 	.byte	0x04, 0x1e
        /*0086*/ 	.short	(.L_31 - .L_30)
.L_30:
        /*0088*/ 	.word	0x00000000


	//----- nvinfo : EIATTR_CBANK_PARAM_SIZE
	.align		4
.L_31:
        /*008c*/ 	.byte	0x03, 0x19
        /*008e*/ 	.short	0x0030


	//----- nvinfo : EIATTR_PARAM_CBANK
	.align		4
        /*0090*/ 	.byte	0x04, 0x0a
        /*0092*/ 	.short	(.L_33 - .L_32)
	.align		4
.L_32:
        /*0094*/ 	.word	index@(.nv.constant0._Z12computeValueiPfS_PKiS1_S1_)
        /*0098*/ 	.short	0x0380
        /*009a*/ 	.short	0x0030


	//----- nvinfo : EIATTR_SW_WAR
	.align		4
.L_33:
        /*009c*/ 	.byte	0x04, 0x36
        /*009e*/ 	.short	(.L_35 - .L_34)
.L_34:
        /*00a0*/ 	.word	0x00000008
.L_35:


//--------------------- .nv.info._Z14collectResultsiPfS_PKi --------------------------
	.section	.nv.info._Z14collectResultsiPfS_PKi,"",@"SHT_CUDA_INFO"
	.sectionflags	@""
	.align	4


	//----- nvinfo : EIATTR_CUDA_API_VERSION
	.align		4
        /*0000*/ 	.byte	0x04, 0x37
        /*0002*/ 	.short	(.L_37 - .L_36)
.L_36:
        /*0004*/ 	.word	0x00000082


	//----- nvinfo : EIATTR_KPARAM_INFO
	.align		4
.L_37:
        /*0008*/ 	.byte	0x04, 0x17
        /*000a*/ 	.short	(.L_39 - .L_38)
.L_38:
        /*000c*/ 	.word	0x00000000
        /*0010*/ 	.short	0x0003
        /*0012*/ 	.short	0x0018
        /*0014*/ 	.byte	0x00, 0xf5, 0x21, 0x00


	//----- nvinfo : EIATTR_KPARAM_INFO
	.align		4
.L_39:
        /*0018*/ 	.byte	0x04, 0x17
        /*001a*/ 	.short	(.L_41 - .L_40)
.L_40:
        /*001c*/ 	.word	0x00000000
        /*0020*/ 	.short	0x0002
        /*0022*/ 	.short	0x0010
        /*0024*/ 	.byte	0x00, 0xf5, 0x21, 0x00


	//----- nvinfo : EIATTR_KPARAM_INFO
	.align		4
.L_41:
        /*0028*/ 	.byte	0x04, 0x17
        /*002a*/ 	.short	(.L_43 - .L_42)
.L_42:
        /*002c*/ 	.word	0x00000000
        /*0030*/ 	.short	0x0001
        /*0032*/ 	.short	0x0008
        /*0034*/ 	.byte	0x00, 0xf5, 0x21, 0x00


	//----- nvinfo : EIATTR_KPARAM_INFO
	.align		4
.L_43:
        /*0038*/ 	.byte	0x04, 0x17
        /*003a*/ 	.short	(.L_45 - .L_44)
.L_44:
        /*003c*/ 	.word	0x00000000
        /*0040*/ 	.short	0x0000
        /*0042*/ 	.short	0x0000
        /*0044*/ 	.byte	0x00, 0xf0, 0x11, 0x00


	//----- nvinfo : EIATTR_SPARSE_MMA_MASK
	.align		4
.L_45:
        /*0048*/ 	.byte	0x03, 0x50
        /*004a*/ 	.short	0x0000


	//----- nvinfo : EIATTR_MAXREG_COUNT
	.align		4
        /*004c*/ 	.byte	0x03, 0x1b
        /*004e*/ 	.short	0x00ff


	//----- nvinfo : EIATTR_MERCURY_ISA_VERSION
	.align		4
        /*0050*/ 	.byte	0x03, 0x5f
        /*0052*/ 	.short	0x0101


	//----- nvinfo : EIATTR_VRC_CTA_INIT_COUNT
	.align		4
        /*0054*/ 	.byte	0x02, 0x4a
	.zero		1
	.zero		1


	//----- nvinfo : EIATTR_EXIT_INSTR_OFFSETS
	.align		4
        /*0058*/ 	.byte	0x04, 0x1c
        /*005a*/ 	.short	(.L_47 - .L_46)


	//   ....[0]....
.L_46:
        /*005c*/ 	.word	0x00000070


	//   ....[1]....
        /*0060*/ 	.word	0x00000800


	//----- nvinfo : EIATTR_CRS_STACK_SIZE
	.align		4
.L_47:
        /*0064*/ 	.byte	0x04, 0x1e
        /*0066*/ 	.short	(.L_49 - .L_48)
.L_48:
        /*0068*/ 	.word	0x00000000


	//----- nvinfo : EIATTR_CBANK_PARAM_SIZE
	.align		4
.L_49:
        /*006c*/ 	.byte	0x03, 0x19
        /*006e*/ 	.short	0x0020


	//----- nvinfo : EIATTR_PARAM_CBANK
	.align		4
        /*0070*/ 	.byte	0x04, 0x0a
        /*0072*/ 	.short	(.L_51 - .L_50)
	.align		4
.L_50:
        /*0074*/ 	.word	index@(.nv.constant0._Z14collectResultsiPfS_PKi)
        /*0078*/ 	.short	0x0380
        /*007a*/ 	.short	0x0020


	//----- nvinfo : EIATTR_SW_WAR
	.align		4
.L_51:
        /*007c*/ 	.byte	0x04, 0x36
        /*007e*/ 	.short	(.L_53 - .L_52)
.L_52:
        /*0080*/ 	.word	0x00000008
.L_53:


//--------------------- .nv.callgraph             --------------------------
	.section	.nv.callgraph,"",@"SHT_CUDA_CALLGRAPH"
	.align	4
	.sectionentsize	8
	.align		4
        /*0000*/ 	.word	0x00000000
	.align		4
        /*0004*/ 	.word	0xffffffff
	.align		4
        /*0008*/ 	.word	0x00000000
	.align		4
        /*000c*/ 	.word	0xfffffffe
	.align		4
        /*0010*/ 	.word	0x00000000
	.align		4
        /*0014*/ 	.word	0xfffffffd
	.align		4
        /*0018*/ 	.word	0x00000000
	.align		4
        /*001c*/ 	.word	0xfffffffc


//--------------------- .text._Z12computeValueiPfS_PKiS1_S1_ --------------------------
	.section	.text._Z12computeValueiPfS_PKiS1_S1_,"ax",@progbits
	.align	128
        .global         _Z12computeValueiPfS_PKiS1_S1_
        .type           _Z12computeValueiPfS_PKiS1_S1_,@function
        .size           _Z12computeValueiPfS_PKiS1_S1_,(.L_x_25 - _Z12computeValueiPfS_PKiS1_S1_)
        .other          _Z12computeValueiPfS_PKiS1_S1_,@"STO_CUDA_ENTRY STV_DEFAULT"
_Z12computeValueiPfS_PKiS1_S1_:
.text._Z12computeValueiPfS_PKiS1_S1_:
[----:B------:R-:W-:Y:S01]  /*0000*/  LDC R1, c[0x0][0x37c] ;  /* 0x0000df00ff017b82 */ /* 0x000fe20000000800 */
[----:B------:R-:W0:Y:S01]  /*0010*/  S2R R2, SR_CTAID.X ;  /* 0x0000000000027919 */ /* 0x000e220000002500 */
[----:B------:R-:W0:Y:S01]  /*0020*/  LDCU UR4, c[0x0][0x360] ;  /* 0x00006c00ff0477ac */ /* 0x000e220008000800 */
[----:B------:R-:W0:Y:S01]  /*0030*/  S2R R3, SR_TID.X ;  /* 0x0000000000037919 */ /* 0x000e220000002100 */
[----:B------:R-:W1:Y:S01]  /*0040*/  LDCU UR5, c[0x0][0x380] ;  /* 0x00007000ff0577ac */ /* 0x000e620008000800 */
[----:B0-----:R-:W-:-:S05]  /*0050*/  IMAD R2, R2, UR4, R3 ;  /* 0x0000000402027c24 */ /* 0x001fca000f8e0203 */
[----:B-1----:R-:W-:-:S13]  /*0060*/  ISETP.GE.AND P0, PT, R2, UR5, PT ;  /* 0x0000000502007c0c */ /* 0x002fda000bf06270 */
[----:B------:R-:W-:Y:S05]  /*0070*/  @P0 EXIT ;  /* 0x000000000000094d */ /* 0x000fea0003800000 */
[----:B------:R-:W0:Y:S01]  /*0080*/  LDC.64 R4, c[0x0][0x3a0] ;  /* 0x0000e800ff047b82 */ /* 0x000e220000000a00 */
[----:B------:R-:W1:Y:S07]  /*0090*/  LDCU.64 UR4, c[0x0][0x358] ;  /* 0x00006b00ff0477ac */ /* 0x000e6e0008000a00 */
[----:B------:R-:W2:Y:S08]  /*00a0*/  LDC.64 R8, c[0x0][0x398] ;  /* 0x0000e600ff087b82 */ /* 0x000eb00000000a00 */
[----:B------:R-:W3:Y:S01]  /*00b0*/  LDC.64 R6, c[0x0][0x388] ;  /* 0x0000e200ff067b82 */ /* 0x000ee20000000a00 */
[----:B0-----:R-:W-:-:S06]  /*00c0*/  IMAD.WIDE R4, R2, 0x4, R4 ;  /* 0x0000000402047825 */ /* 0x001fcc00078e0204 */
[----:B-1----:R-:W2:Y:S02]  /*00d0*/  LDG.E R5, desc[UR4][R4.64] ;  /* 0x0000000404057981 */ /* 0x002ea4000c1e1900 */
[----:B--2---:R-:W-:-:S06]  /*00e0*/  IMAD.WIDE R8, R5, 0x4, R8 ;  /* 0x0000000405087825 */ /* 0x004fcc00078e0208 */
[----:B------:R-:W2:Y:S01]  /*00f0*/  LDG.E R8, desc[UR4][R8.64] ;  /* 0x0000000408087981 */ /* 0x000ea2000c1e1900 */
[----:B---3--:R-:W-:-:S05]  /*0100*/  IMAD.WIDE R6, R5, 0x4, R6 ;  /* 0x0000000405067825 */ /* 0x008fca00078e0206 */
[----:B------:R-:W3:Y:S01]  /*0110*/  LDG.E R0, desc[UR4][R6.64] ;  /* 0x0000000406007981 */ /* 0x000ee2000c1e1900 */
[----:B------:R-:W-:Y:S01]  /*0120*/  BSSY.RECONVERGENT B0, `(.L_x_0) ;  /* 0x000000e000007945 */ /* 0x000fe20003800200 */
[----:B--2---:R-:W-:-:S04]  /*0130*/  I2FP.F32.S32 R3, R8 ;  /* 0x0000000800037245 */ /* 0x004fc80000201400 */
[----:B------:R-:W0:Y:S01]  /*0140*/  MUFU.RCP R10, R3 ;  /* 0x00000003000a7308 */ /* 0x000e220000001000 */
[----:B---3--:R-:W-:-:S07]  /*0150*/  FMUL R0, R0, 0.85000002384185791016 ;  /* 0x3f59999a00007820 */ /* 0x008fce0000400000 */
[----:B------:R-:W1:Y:S01]  /*0160*/  FCHK P0, R0, R3 ;  /* 0x0000000300007302 */ /* 0x000e620000000000 */
[----:B0-----:R-:W-:-:S04]  /*0170*/  FFMA R11, -R3, R10, 1 ;  /* 0x3f800000030b7423 */ /* 0x001fc8000000010a */
[----:B------:R-:W-:-:S04]  /*0180*/  FFMA R11, R10, R11, R10 ;  /* 0x0000000b0a0b7223 */ /* 0x000fc8000000000a */
[----:B------:R-:W-:-:S04]  /*0190*/  FFMA R4, R0, R11, RZ ;  /* 0x0000000b00047223 */ /* 0x000fc800000000ff */
[----:B------:R-:W-:-:S04]  /*01a0*/  FFMA R5, -R3, R4, R0 ;  /* 0x0000000403057223 */ /* 0x000fc80000000100 */
[----:B------:R-:W-:Y:S01]  /*01b0*/  FFMA R11, R11, R5, R4 ;  /* 0x000000050b0b7223 */ /* 0x000fe20000000004 */
[----:B-1----:R-:W-:Y:S06]  /*01c0*/  @!P0 BRA `(.L_x_1) ;  /* 0x00000000000c8947 */ /* 0x002fec0003800000 */
[----:B------:R-:W-:-:S07]  /*01d0*/  MOV R4, 0x1f0 ;  /* 0x000001f000047802 */ /* 0x000fce0000000f00 */
[----:B------:R-:W-:Y:S05]  /*01e0*/  CALL.REL.NOINC `($__internal_0_$__cuda_sm3x_div_rn_noftz_f32_slowpath) ;  /* 0x0000000000187944 */ /* 0x000fea0003c00000 */
[----:B------:R-:W-:-:S07]  /*01f0*/  IMAD.MOV.U32 R11, RZ, RZ, R0 ;  /* 0x000000ffff0b7224 */ /* 0x000fce00078e0000 */
.L_x_1:
[----:B------:R-:W-:Y:S05]  /*0200*/  BSYNC.RECONVERGENT B0 ;  /* 0x0000000000007941 */ /* 0x000fea0003800200 */
.L_x_0:
[----:B------:R-:W0:Y:S02]  /*0210*/  LDC.64 R4, c[0x0][0x390] ;  /* 0x0000e400ff047b82 */ /* 0x000e240000000a00 */
[----:B0-----:R-:W-:-:S05]  /*0220*/  IMAD.WIDE R2, R2, 0x4, R4 ;  /* 0x0000000402027825 */ /* 0x001fca00078e0204 */
[----:B------:R-:W-:Y:S01]  /*0230*/  STG.E desc[UR4][R2.64], R11 ;  /* 0x0000000b02007986 */ /* 0x000fe2000c101904 */
[----:B------:R-:W-:Y:S05]  /*0240*/  EXIT ;  /* 0x000000000000794d */ /* 0x000fea0003800000 */
        .weak           $__internal_0_$__cuda_sm3x_div_rn_noftz_f32_slowpath
        .type           $__internal_0_$__cuda_sm3x_div_rn_noftz_f32_slowpath,@function
        .size           $__internal_0_$__cuda_sm3x_div_rn_noftz_f32_slowpath,(.L_x_25 - $__internal_0_$__cuda_sm3x_div_rn_noftz_f32_slowpath)
$__internal_0_$__cuda_sm3x_div_rn_noftz_f32_slowpath:
[--C-:B------:R-:W-:Y:S01]  /*0250*/  SHF.R.U32.HI R6, RZ, 0x17, R3.reuse ;  /* 0x00000017ff067819 */ /* 0x100fe20000011603 */
[----:B------:R-:W-:Y:S01]  /*0260*/  BSSY.RECONVERGENT B1, `(.L_x_2) ;  /* 0x0000064000017945 */ /* 0x000fe20003800200 */
[--C-:B------:R-:W-:Y:S01]  /*0270*/  SHF.R.U32.HI R5, RZ, 0x17, R0.reuse ;  /* 0x00000017ff057819 */ /* 0x100fe20000011600 */
[----:B------:R-:W-:Y:S01]  /*0280*/  IMAD.MOV.U32 R7, RZ, RZ, R0 ;  /* 0x000000ffff077224 */ /* 0x000fe200078e0000 */
[----:B------:R-:W-:Y:S01]  /*0290*/  LOP3.LUT R6, R6, 0xff, RZ, 0xc0, !PT ;  /* 0x000000ff06067812 */ /* 0x000fe200078ec0ff */
[----:B------:R-:W-:Y:S01]  /*02a0*/  IMAD.MOV.U32 R8, RZ, RZ, R3 ;  /* 0x000000ffff087224 */ /* 0x000fe200078e0003 */
[----:B------:R-:W-:-:S03]  /*02b0*/  LOP3.LUT R5, R5, 0xff, RZ, 0xc0, !PT ;  /* 0x000000ff05057812 */ /* 0x000fc600078ec0ff */
[----:B------:R-:W-:Y:S02]  /*02c0*/  VIADD R11, R6, 0xffffffff ;  /* 0xffffffff060b7836 */ /* 0x000fe40000000000 */
[----:B------:R-:W-:-:S03]  /*02d0*/  VIADD R10, R5, 0xffffffff ;  /* 0xffffffff050a7836 */ /* 0x000fc60000000000 */
[----:B------:R-:W-:-:S04]  /*02e0*/  ISETP.GT.U32.AND P0, PT, R11, 0xfd, PT ;  /* 0x000000fd0b00780c */ /* 0x000fc80003f04070 */
[----:B------:R-:W-:-:S13]  /*02f0*/  ISETP.GT.U32.OR P0, PT, R10, 0xfd, P0 ;  /* 0x000000fd0a00780c */ /* 0x000fda0000704470 */
[----:B------:R-:W-:Y:S01]  /*0300*/  @!P0 IMAD.MOV.U32 R9, RZ, RZ, RZ ;  /* 0x000000ffff098224 */ /* 0x000fe200078e00ff */
[----:B------:R-:W-:Y:S06]  /*0310*/  @!P0 BRA `(.L_x_3) ;  /* 0x00000000005c8947 */ /* 0x000fec0003800000 */
[----:B------:R-:W-:Y:S02]  /*0320*/  FSETP.GTU.FTZ.AND P0, PT, |R0|, +INF , PT ;  /* 0x7f8000000000780b */ /* 0x000fe40003f1c200 */
[----:B------:R-:W-:-:S04]  /*0330*/  FSETP.GTU.FTZ.AND P1, PT, |R3|, +INF , PT ;  /* 0x7f8000000300780b */ /* 0x000fc80003f3c200 */
[----:B------:R-:W-:-:S13]  /*0340*/  PLOP3.LUT P0, PT, P0, P1, PT, 0xf8, 0x8f ;  /* 0x00000000008f781c */ /* 0x000fda0000703f70 */
[----:B------:R-:W-:Y:S05]  /*0350*/  @P0 BRA `(.L_x_4) ;  /* 0x00000004004c0947 */ /* 0x000fea0003800000 */
[----:B------:R-:W-:-:S13]  /*0360*/  LOP3.LUT P0, RZ, R8, 0x7fffffff, R7, 0xc8, !PT ;  /* 0x7fffffff08ff7812 */ /* 0x000fda000780c807 */
[----:B------:R-:W-:Y:S05]  /*0370*/  @!P0 BRA `(.L_x_5) ;  /* 0x00000004003c8947 */ /* 0x000fea0003800000 */
[C---:B------:R-:W-:Y:S02]  /*0380*/  FSETP.NEU.FTZ.AND P2, PT, |R0|.reuse, +INF , PT ;  /* 0x7f8000000000780b */ /* 0x040fe40003f5d200 */
[----:B------:R-:W-:Y:S02]  /*0390*/  FSETP.NEU.FTZ.AND P1, PT, |R3|, +INF , PT ;  /* 0x7f8000000300780b */ /* 0x000fe40003f3d200 */
[----:B------:R-:W-:-:S11]  /*03a0*/  FSETP.NEU.FTZ.AND P0, PT, |R0|, +INF , PT ;  /* 0x7f8000000000780b */ /* 0x000fd60003f1d200 */
[----:B------:R-:W-:Y:S05]  /*03b0*/  @!P1 BRA !P2, `(.L_x_5) ;  /* 0x00000004002c9947 */ /* 0x000fea0005000000 */
[----:B------:R-:W-:-:S04]  /*03c0*/  LOP3.LUT P2, RZ, R7, 0x7fffffff, RZ, 0xc0, !PT ;  /* 0x7fffffff07ff7812 */ /* 0x000fc8000784c0ff */
[----:B------:R-:W-:-:S13]  /*03d0*/  PLOP3.LUT P1, PT, P1, P2, PT, 0x2f, 0xf2 ;  /* 0x0000000000f2781c */ /* 0x000fda0000f24577 */
[----:B------:R-:W-:Y:S05]  /*03e0*/  @P1 BRA `(.L_x_6) ;  /* 0x0000000400181947 */ /* 0x000fea0003800000 */
[----:B------:R-:W-:-:S04]  /*03f0*/  LOP3.LUT P1, RZ, R8, 0x7fffffff, RZ, 0xc0, !PT ;  /* 0x7fffffff08ff7812 */ /* 0x000fc8000782c0ff */
[----:B------:R-:W-:-:S13]  /*0400*/  PLOP3.LUT P0, PT, P0, P1, PT, 0x2f, 0xf2 ;  /* 0x0000000000f2781c */ /* 0x000fda0000702577 */
[----:B------:R-:W-:Y:S05]  /*0410*/  @P0 BRA `(.L_x_7) ;  /* 0x0000000400000947 */ /* 0x000fea0003800000 */
[----:B------:R-:W-:Y:S02]  /*0420*/  ISETP.GE.AND P0, PT, R10, RZ, PT ;  /* 0x000000ff0a00720c */ /* 0x000fe40003f06270 */
[----:B------:R-:W-:-:S11]  /*0430*/  ISETP.GE.AND P1, PT, R11, RZ, PT ;  /* 0x000000ff0b00720c */ /* 0x000fd60003f26270 */
[----:B------:R-:W-:Y:S02]  /*0440*/  @P0 IMAD.MOV.U32 R9, RZ, RZ, RZ ;  /* 0x000000ffff090224 */ /* 0x000fe400078e00ff */
[----:B------:R-:W-:Y:S01]  /*0450*/  @!P0 FFMA R7, R0, 1.84467440737095516160e+19, RZ ;  /* 0x5f80000000078823 */ /* 0x000fe200000000ff */
[----:B------:R-:W-:Y:S02]  /*0460*/  @!P0 IMAD.MOV.U32 R9, RZ, RZ, -0x40 ;  /* 0xffffffc0ff098424 */ /* 0x000fe400078e00ff */
[----:B------:R-:W-:Y:S02]  /*0470*/  @!P1 FFMA R8, R3, 1.84467440737095516160e+19, RZ ;  /* 0x5f80000003089823 */ /* 0x000fe400000000ff */
[----:B------:R-:W-:-:S07]  /*0480*/  @!P1 VIADD R9, R9, 0x40 ;  /* 0x0000004009099836 */ /* 0x000fce0000000000 */
.L_x_3:
[----:B------:R-:W-:Y:S01]  /*0490*/  LEA R3, R6, 0xc0800000, 0x17 ;  /* 0xc080000006037811 */ /* 0x000fe200078eb8ff */
[----:B------:R-:W-:Y:S01]  /*04a0*/  VIADD R5, R5, 0xffffff81 ;  /* 0xffffff8105057836 */ /* 0x000fe20000000000 */
[----:B------:R-:W-:Y:S03]  /*04b0*/  BSSY.RECONVERGENT B2, `(.L_x_8) ;  /* 0x0000035000027945 */ /* 0x000fe60003800200 */
[----:B------:R-:W-:Y:S01]  /*04c0*/  IMAD.IADD R3, R8, 0x1, -R3 ;  /* 0x0000000108037824 */ /* 0x000fe200078e0a03 */
[C---:B------:R-:W-:Y:S01]  /*04d0*/  IADD3 R6, PT, PT, R5.reuse, 0x7f, -R6 ;  /* 0x0000007f05067810 */ /* 0x040fe20007ffe806 */
[----:B------:R-:W-:Y:S02]  /*04e0*/  IMAD R0, R5, -0x800000, R7 ;  /* 0xff80000005007824 */ /* 0x000fe400078e0207 */
[----:B------:R-:W0:Y:S01]  /*04f0*/  MUFU.RCP R8, R3 ;  /* 0x0000000300087308 */ /* 0x000e220000001000 */
[----:B------:R-:W-:Y:S01]  /*0500*/  FADD.FTZ R11, -R3, -RZ ;  /* 0x800000ff030b7221 */ /* 0x000fe20000010100 */
[----:B------:R-:W-:-:S03]  /*0510*/  IMAD.IADD R6, R6, 0x1, R9 ;  /* 0x0000000106067824 */ /* 0x000fc600078e0209 */
[----:B0-----:R-:W-:-:S04]  /*0520*/  FFMA R13, R8, R11, 1 ;  /* 0x3f800000080d7423 */ /* 0x001fc8000000000b */
[----:B------:R-:W-:-:S04]  /*0530*/  FFMA R10, R8, R13, R8 ;  /* 0x0000000d080a7223 */ /* 0x000fc80000000008 */
[----:B------:R-:W-:-:S04]  /*0540*/  FFMA R7, R0, R10, RZ ;  /* 0x0000000a00077223 */ /* 0x000fc800000000ff */
[----:B------:R-:W-:-:S04]  /*0550*/  FFMA R8, R11, R7, R0 ;  /* 0x000000070b087223 */ /* 0x000fc80000000000 */
[----:B------:R-:W-:-:S04]  /*0560*/  FFMA R7, R10, R8, R7 ;  /* 0x000000080a077223 */ /* 0x000fc80000000007 */
[----:B------:R-:W-:-:S04]  /*0570*/  FFMA R8, R11, R7, R0 ;  /* 0x000000070b087223 */ /* 0x000fc80000000000 */
[----:B------:R-:W-:-:S05]  /*0580*/  FFMA R0, R10, R8, R7 ;  /* 0x000000080a007223 */ /* 0x000fca0000000007 */
[----:B------:R-:W-:-:S04]  /*0590*/  SHF.R.U32.HI R3, RZ, 0x17, R0 ;  /* 0x00000017ff037819 */ /* 0x000fc80000011600 */
[----:B------:R-:W-:-:S05]  /*05a0*/  LOP3.LUT R3, R3, 0xff, RZ, 0xc0, !PT ;  /* 0x000000ff03037812 */ /* 0x000fca00078ec0ff */
[----:B------:R-:W-:-:S04]  /*05b0*/  IMAD.IADD R9, R3, 0x1, R6 ;  /* 0x0000000103097824 */ /* 0x000fc800078e0206 */
[----:B------:R-:W-:-:S05]  /*05c0*/  VIADD R3, R9, 0xffffffff ;  /* 0xffffffff09037836 */ /* 0x000fca0000000000 */
[----:B------:R-:W-:-:S13]  /*05d0*/  ISETP.GE.U32.AND P0, PT, R3, 0xfe, PT ;  /* 0x000000fe0300780c */ /* 0x000fda0003f06070 */
[----:B------:R-:W-:Y:S05]  /*05e0*/  @!P0 BRA `(.L_x_9) ;  /* 0x0000000000808947 */ /* 0x000fea0003800000 */
[----:B------:R-:W-:-:S13]  /*05f0*/  ISETP.GT.AND P0, PT, R9, 0xfe, PT ;  /* 0x000000fe0900780c */ /* 0x000fda0003f04270 */
[----:B------:R-:W-:Y:S05]  /*0600*/  @P0 BRA `(.L_x_10) ;  /* 0x00000000006c0947 */ /* 0x000fea0003800000 */
[----:B------:R-:W-:-:S13]  /*0610*/  ISETP.GE.AND P0, PT, R9, 0x1, PT ;  /* 0x000000010900780c */ /* 0x000fda0003f06270 */
[----:B------:R-:W-:Y:S05]  /*0620*/  @P0 BRA `(.L_x_11) ;  /* 0x0000000000740947 */ /* 0x000fea0003800000 */
[----:B------:R-:W-:Y:S02]  /*0630*/  ISETP.GE.AND P0, PT, R9, -0x18, PT ;  /* 0xffffffe80900780c */ /* 0x000fe40003f06270 */
[----:B------:R-:W-:-:S11]  /*0640*/  LOP3.LUT R0, R0, 0x80000000, RZ, 0xc0, !PT ;  /* 0x8000000000007812 */ /* 0x000fd600078ec0ff */
[----:B------:R-:W-:Y:S05]  /*0650*/  @!P0 BRA `(.L_x_11) ;  /* 0x0000000000688947 */ /* 0x000fea0003800000 */
[CCC-:B------:R-:W-:Y:S01]  /*0660*/  FFMA.RZ R3, R10.reuse, R8.reuse, R7.reuse ;  /* 0x000000080a037223 */ /* 0x1c0fe2000000c007 */
[CCC-:B------:R-:W-:Y:S01]  /*0670*/  FFMA.RM R6, R10.reuse, R8.reuse, R7.reuse ;  /* 0x000000080a067223 */ /* 0x1c0fe20000004007 */
[C---:B------:R-:W-:Y:S02]  /*0680*/  ISETP.NE.AND P2, PT, R9.reuse, RZ, PT ;  /* 0x000000ff0900720c */ /* 0x040fe40003f45270 */
[----:B------:R-:W-:Y:S02]  /*0690*/  ISETP.NE.AND P1, PT, R9, RZ, PT ;  /* 0x000000ff0900720c */ /* 0x000fe40003f25270 */
[----:B------:R-:W-:Y:S01]  /*06a0*/  LOP3.LUT R5, R3, 0x7fffff, RZ, 0xc0, !PT ;  /* 0x007fffff03057812 */ /* 0x000fe200078ec0ff */
[----:B------:R-:W-:Y:S01]  /*06b0*/  FFMA.RP R3, R10, R8, R7 ;  /* 0x000000080a037223 */ /* 0x000fe20000008007 */
[----:B------:R-:W-:Y:S02]  /*06c0*/  VIADD R8, R9, 0x20 ;  /* 0x0000002009087836 */ /* 0x000fe40000000000 */
[----:B------:R-:W-:Y:S01]  /*06d0*/  LOP3.LUT R5, R5, 0x800000, RZ, 0xfc, !PT ;  /* 0x0080000005057812 */ /* 0x000fe200078efcff */
[----:B------:R-:W-:Y:S01]  /*06e0*/  IMAD.MOV R7, RZ, RZ, -R9 ;  /* 0x000000ffff077224 */ /* 0x000fe200078e0a09 */
[----:B------:R-:W-:-:S02]  /*06f0*/  FSETP.NEU.FTZ.AND P0, PT, R3, R6, PT ;  /* 0x000000060300720b */ /* 0x000fc40003f1d000 */
[----:B------:R-:W-:Y:S02]  /*0700*/  SHF.L.U32 R8, R5, R8, RZ ;  /* 0x0000000805087219 */ /* 0x000fe400000006ff */
[----:B------:R-:W-:Y:S02]  /*0710*/  SEL R6, R7, RZ, P2 ;  /* 0x000000ff07067207 */ /* 0x000fe40001000000 */
[----:B------:R-:W-:Y:S02]  /*0720*/  ISETP.NE.AND P1, PT, R8, RZ, P1 ;  /* 0x000000ff0800720c */ /* 0x000fe40000f25270 */
[----:B------:R-:W-:Y:S02]  /*0730*/  SHF.R.U32.HI R6, RZ, R6, R5 ;  /* 0x00000006ff067219 */ /* 0x000fe40000011605 */
[----:B------:R-:W-:Y:S02]  /*0740*/  PLOP3.LUT P0, PT, P0, P1, PT, 0xf8, 0x8f ;  /* 0x00000000008f781c */ /* 0x000fe40000703f70 */
[----:B------:R-:W-:-:S02]  /*0750*/  SHF.R.U32.HI R8, RZ, 0x1, R6 ;  /* 0x00000001ff087819 */ /* 0x000fc40000011606 */
[----:B------:R-:W-:-:S04]  /*0760*/  SEL R3, RZ, 0x1, !P0 ;  /* 0x00000001ff037807 */ /* 0x000fc80004000000 */
[----:B------:R-:W-:-:S04]  /*0770*/  LOP3.LUT R3, R3, 0x1, R8, 0xf8, !PT ;  /* 0x0000000103037812 */ /* 0x000fc800078ef808 */
[----:B------:R-:W-:-:S05]  /*0780*/  LOP3.LUT R3, R3, R6, RZ, 0xc0, !PT ;  /* 0x0000000603037212 */ /* 0x000fca00078ec0ff */
[----:B------:R-:W-:-:S05]  /*0790*/  IMAD.IADD R3, R8, 0x1, R3 ;  /* 0x0000000108037824 */ /* 0x000fca00078e0203 */
[----:B------:R-:W-:Y:S01]  /*07a0*/  LOP3.LUT R0, R3, R0, RZ, 0xfc, !PT ;  /* 0x0000000003007212 */ /* 0x000fe200078efcff */
[----:B------:R-:W-:Y:S06]  /*07b0*/  BRA `(.L_x_11) ;  /* 0x0000000000107947 */ /* 0x000fec0003800000 */
.L_x_10:
[----:B------:R-:W-:-:S04]  /*07c0*/  LOP3.LUT R0, R0, 0x80000000, RZ, 0xc0, !PT ;  /* 0x8000000000007812 */ /* 0x000fc800078ec0ff */
[----:B------:R-:W-:Y:S01]  /*07d0*/  LOP3.LUT R0, R0, 0x7f800000, RZ, 0xfc, !PT ;  /* 0x7f80000000007812 */ /* 0x000fe200078efcff */
[----:B------:R-:W-:Y:S06]  /*07e0*/  BRA `(.L_x_11) ;  /* 0x0000000000047947 */ /* 0x000fec0003800000 */
.L_x_9:
[----:B------:R-:W-:-:S07]  /*07f0*/  IMAD R0, R6, 0x800000, R0 ;  /* 0x0080000006007824 */ /* 0x000fce00078e0200 */
.L_x_11:
[----:B------:R-:W-:Y:S05]  /*0800*/  BSYNC.RECONVERGENT B2 ;  /* 0x0000000000027941 */ /* 0x000fea0003800200 */
.L_x_8:
[----:B------:R-:W-:Y:S05]  /*0810*/  BRA `(.L_x_12) ;  /* 0x0000000000207947 */ /* 0x000fea0003800000 */
.L_x_7:
[----:B------:R-:W-:-:S04]  /*0820*/  LOP3.LUT R0, R8, 0x80000000, R7, 0x48, !PT ;  /* 0x8000000008007812 */ /* 0x000fc800078e4807 */
[----:B------:R-:W-:Y:S01]  /*0830*/  LOP3.LUT R0, R0, 0x7f800000, RZ, 0xfc, !PT ;  /* 0x7f80000000007812 */ /* 0x000fe200078efcff */
[----:B------:R-:W-:Y:S06]  /*0840*/  BRA `(.L_x_12) ;  /* 0x0000000000147947 */ /* 0x000fec0003800000 */
.L_x_6:
[----:B------:R-:W-:Y:S01]  /*0850*/  LOP3.LUT R0, R8, 0x80000000, R7, 0x48, !PT ;  /* 0x8000000008007812 */ /* 0x000fe200078e4807 */
[----:B------:R-:W-:Y:S06]  /*0860*/  BRA `(.L_x_12) ;  /* 0x00000000000c7947 */ /* 0x000fec0003800000 */
.L_x_5:
[----:B------:R-:W0:Y:S01]  /*0870*/  MUFU.RSQ R0, -QNAN ;  /* 0xffc0000000007908 */ /* 0x000e220000001400 */
[----:B------:R-:W-:Y:S05]  /*0880*/  BRA `(.L_x_12) ;  /* 0x0000000000047947 */ /* 0x000fea0003800000 */
.L_x_4:
[----:B------:R-:W-:-:S07]  /*0890*/  FADD.FTZ R0, R0, R3 ;  /* 0x0000000300007221 */ /* 0x000fce0000010000 */
.L_x_12:
[----:B------:R-:W-:Y:S05]  /*08a0*/  BSYNC.RECONVERGENT B1 ;  /* 0x0000000000017941 */ /* 0x000fea0003800200 */
.L_x_2:
[----:B------:R-:W-:-:S04]  /*08b0*/  IMAD.MOV.U32 R5, RZ, RZ, 0x0 ;  /* 0x00000000ff057424 */ /* 0x000fc800078e00ff */
[----:B0-----:R-:W-:Y:S05]  /*08c0*/  RET.REL.NODEC R4 `(_Z12computeValueiPfS_PKiS1_S1_) ;  /* 0xfffffff404cc7950 */ /* 0x001fea0003c3ffff */
.L_x_13:
[----:B------:R-:W-:-:S00]  /*08d0*/  BRA `(.L_x_13) ;  /* 0xfffffffc00fc7947 */ /* 0x000fc0000383ffff */
[----:B------:R-:W-:-:S00]  /*08e0*/  NOP ;  /* 0x0000000000007918 */ /* 0x000fc00000000000 */
        /* <DEDUP_REMOVED lines=9> */
.L_x_25:


//--------------------- .text._Z14collectResultsiPfS_PKi --------------------------
	.section	.text._Z14collectResultsiPfS_PKi,"ax",@progbits
	.align	128
        .global         _Z14collectResultsiPfS_PKi
        .type           _Z14collectResultsiPfS_PKi,@function
        .size           _Z14collectResultsiPfS_PKi,(.L_x_27 - _Z14collectResultsiPfS_PKi)
        .other          _Z14collectResultsiPfS_PKi,@"STO_CUDA_ENTRY STV_DEFAULT"
_Z14collectResultsiPfS_PKi:
.text._Z14collectResultsiPfS_PKi:
        /* <DEDUP_REMOVED lines=9> */
[----:B------:R-:W1:Y:S01]  /*0090*/  LDCU.64 UR4, c[0x0][0x358] ;  /* 0x00006b00ff0477ac */ /* 0x000e620008000a00 */
[----:B0-----:R-:W-:-:S05]  /*00a0*/  IMAD.WIDE R2, R0, 0x4, R2 ;  /* 0x0000000400027825 */ /* 0x001fca00078e0202 */
[----:B-1----:R-:W2:Y:S04]  /*00b0*/  LDG.E R7, desc[UR4][R2.64] ;  /* 0x0000000402077981 */ /* 0x002ea8000c1e1900 */
[----:B------:R-:W2:Y:S01]  /*00c0*/  LDG.E R4, desc[UR4][R2.64+0x4] ;  /* 0x0000040402047981 */ /* 0x000ea2000c1e1900 */
[----:B------:R-:W-:Y:S01]  /*00d0*/  BSSY.RECONVERGENT B0, `(.L_x_14) ;  /* 0x000006f000007945 */ /* 0x000fe20003800200 */
[----:B------:R-:W-:Y:S01]  /*00e0*/  HFMA2 R6, -RZ, RZ, 1.5244140625, -0.0027313232421875 ;  /* 0x3e199998ff067431 */ /* 0x000fe200000001ff */
[----:B--2---:R-:W-:-:S13]  /*00f0*/  ISETP.GE.AND P0, PT, R7, R4, PT ;  /* 0x000000040700720c */ /* 0x004fda0003f06270 */
[----:B------:R-:W-:Y:S05]  /*0100*/  @P0 BRA `(.L_x_15) ;  /* 0x0000000400ac0947 */ /* 0x000fea0003800000 */
[C---:B------:R-:W-:Y:S01]  /*0110*/  VIADDMNMX R4, R7.reuse, 0x1, R4, !PT ;  /* 0x0000000107047846 */ /* 0x040fe20007800104 */
[----:B------:R-:W-:Y:S01]  /*0120*/  BSSY.RECONVERGENT B1, `(.L_x_16) ;  /* 0x0000033000017945 */ /* 0x000fe20003800200 */
[----:B------:R-:W-:Y:S02]  /*0130*/  MOV R6, 0x3e199998 ;  /* 0x3e19999800067802 */ /* 0x000fe40000000f00 */
[CC--:B------:R-:W-:Y:S02]  /*0140*/  IADD3 R8, PT, PT, -R7.reuse, R4.reuse, RZ ;  /* 0x0000000407087210 */ /* 0x0c0fe40007ffe1ff */
[----:B------:R-:W-:Y:S02]  /*0150*/  IADD3 R4, PT, PT, R7, -R4, RZ ;  /* 0x8000000407047210 */ /* 0x000fe40007ffe0ff */
[----:B------:R-:W-:Y:S02]  /*0160*/  LOP3.LUT R24, R8, 0xf, RZ, 0xc0, !PT ;  /* 0x0000000f08187812 */ /* 0x000fe400078ec0ff */
[----:B------:R-:W-:-:S02]  /*0170*/  ISETP.GT.U32.AND P1, PT, R4, -0x10, PT ;  /* 0xfffffff00400780c */ /* 0x000fc40003f24070 */
[----:B------:R-:W-:-:S11]  /*0180*/  ISETP.NE.AND P0, PT, R24, RZ, PT ;  /* 0x000000ff1800720c */ /* 0x000fd60003f05270 */
[----:B------:R-:W-:Y:S05]  /*0190*/  @P1 BRA `(.L_x_17) ;  /* 0x0000000000ac1947 */ /* 0x000fea0003800000 */
[----:B------:R-:W0:Y:S01]  /*01a0*/  LDC.64 R2, c[0x0][0x390] ;  /* 0x0000e400ff027b82 */ /* 0x000e220000000a00 */
[----:B------:R-:W-:Y:S02]  /*01b0*/  LOP3.LUT R11, R8, 0xfffffff0, RZ, 0xc0, !PT ;  /* 0xfffffff0080b7812 */ /* 0x000fe400078ec0ff */
[----:B------:R-:W-:Y:S02]  /*01c0*/  MOV R6, 0x3e199998 ;  /* 0x3e19999800067802 */ /* 0x000fe40000000f00 */
[----:B------:R-:W-:Y:S02]  /*01d0*/  IADD3 R11, PT, PT, -R11, RZ, RZ ;  /* 0x000000ff0b0b7210 */ /* 0x000fe40007ffe1ff */
[----:B0-----:R-:W-:-:S04]  /*01e0*/  IADD3 R2, P1, PT, R2, 0x20, RZ ;  /* 0x0000002002027810 */ /* 0x001fc80007f3e0ff */
[----:B------:R-:W-:-:S09]  /*01f0*/  IADD3.X R3, PT, PT, RZ, R3, RZ, P1, !PT ;  /* 0x00000003ff037210 */ /* 0x000fd20000ffe4ff */
.L_x_18:
[----:B------:R-:W-:-:S05]  /*0200*/  IMAD.WIDE R4, R7, 0x4, R2 ;  /* 0x0000000407047825 */ /* 0x000fca00078e0202 */
[----:B------:R-:W2:Y:S04]  /*0210*/  LDG.E R23, desc[UR4][R4.64+-0x20] ;  /* 0xffffe00404177981 */ /* 0x000ea8000c1e1900 */
[----:B------:R-:W3:Y:S04]  /*0220*/  LDG.E R22, desc[UR4][R4.64+-0x1c] ;  /* 0xffffe40404167981 */ /* 0x000ee8000c1e1900 */
[----:B------:R-:W4:Y:S04]  /*0230*/  LDG.E R25, desc[UR4][R4.64+-0x18] ;  /* 0xffffe80404197981 */ /* 0x000f28000c1e1900 */
[----:B------:R-:W5:Y:S04]  /*0240*/  LDG.E R27, desc[UR4][R4.64+-0x14] ;  /* 0xffffec04041b7981 */ /* 0x000f68000c1e1900 */
        /* <DEDUP_REMOVED lines=11> */
[----:B------:R-:W5:Y:S01]  /*0300*/  LDG.E R21, desc[UR4][R4.64+0x1c] ;  /* 0x00001c0404157981 */ /* 0x000f62000c1e1900 */
[----:B------:R-:W-:-:S02]  /*0310*/  IADD3 R11, PT, PT, R11, 0x10, RZ ;  /* 0x000000100b0b7810 */ /* 0x000fc40007ffe0ff */
[----:B------:R-:W-:Y:S02]  /*0320*/  IADD3 R7, PT, PT, R7, 0x10, RZ ;  /* 0x0000001007077810 */ /* 0x000fe40007ffe0ff */
[----:B------:R-:W-:Y:S01]  /*0330*/  ISETP.NE.AND P1, PT, R11, RZ, PT ;  /* 0x000000ff0b00720c */ /* 0x000fe20003f25270 */
[----:B--2---:R-:W-:-:S04]  /*0340*/  FADD R23, R23, R6 ;  /* 0x0000000617177221 */ /* 0x004fc80000000000 */
[----:B---3--:R-:W-:-:S04]  /*0350*/  FADD R22, R23, R22 ;  /* 0x0000001617167221 */ /* 0x008fc80000000000 */
[----:B----4-:R-:W-:-:S04]  /*0360*/  FADD R22, R22, R25 ;  /* 0x0000001916167221 */ /* 0x010fc80000000000 */
[----:B-----5:R-:W-:-:S04]  /*0370*/  FADD R27, R22, R27 ;  /* 0x0000001b161b7221 */ /* 0x020fc80000000000 */
[----:B------:R-:W-:-:S04]  /*0380*/  FADD R20, R27, R20 ;  /* 0x000000141b147221 */ /* 0x000fc80000000000 */
        /* <DEDUP_REMOVED lines=10> */
[----:B------:R-:W-:Y:S01]  /*0430*/  FADD R6, R10, R21 ;  /* 0x000000150a067221 */ /* 0x000fe20000000000 */
[----:B------:R-:W-:Y:S06]  /*0440*/  @P1 BRA `(.L_x_18) ;  /* 0xfffffffc006c1947 */ /* 0x000fec000383ffff */
.L_x_17:
[----:B------:R-:W-:Y:S05]  /*0450*/  BSYNC.RECONVERGENT B1 ;  /* 0x0000000000017941 */ /* 0x000fea0003800200 */
.L_x_16:
[----:B------:R-:W-:Y:S05]  /*0460*/  @!P0 BRA `(.L_x_15) ;  /* 0x0000000000d48947 */ /* 0x000fea0003800000 */
[----:B------:R-:W-:Y:S01]  /*0470*/  ISETP.GE.U32.AND P0, PT, R24, 0x8, PT ;  /* 0x000000081800780c */ /* 0x000fe20003f06070 */
[----:B------:R-:W-:Y:S01]  /*0480*/  BSSY.RECONVERGENT B1, `(.L_x_19) ;  /* 0x0000017000017945 */ /* 0x000fe20003800200 */
[----:B------:R-:W-:-:S04]  /*0490*/  LOP3.LUT R10, R8, 0x7, RZ, 0xc0, !PT ;  /* 0x00000007080a7812 */ /* 0x000fc800078ec0ff */
[----:B------:R-:W-:-:S07]  /*04a0*/  ISETP.NE.AND P1, PT, R10, RZ, PT ;  /* 0x000000ff0a00720c */ /* 0x000fce0003f25270 */
[----:B------:R-:W-:Y:S06]  /*04b0*/  @!P0 BRA `(.L_x_20) ;  /* 0x00000000004c8947 */ /* 0x000fec0003800000 */
[----:B------:R-:W0:Y:S02]  /*04c0*/  LDC.64 R2, c[0x0][0x390] ;  /* 0x0000e400ff027b82 */ /* 0x000e240000000a00 */
[----:B0-----:R-:W-:-:S05]  /*04d0*/  IMAD.WIDE R2, R7, 0x4, R2 ;  /* 0x0000000407027825 */ /* 0x001fca00078e0202 */
[----:B------:R-:W2:Y:S04]  /*04e0*/  LDG.E R5, desc[UR4][R2.64] ;  /* 0x0000000402057981 */ /* 0x000ea8000c1e1900 */
[----:B------:R-:W3:Y:S04]  /*04f0*/  LDG.E R4, desc[UR4][R2.64+0x4] ;  /* 0x0000040402047981 */ /* 0x000ee8000c1e1900 */
[----:B------:R-:W4:Y:S04]  /*0500*/  LDG.E R9, desc[UR4][R2.64+0x8] ;  /* 0x0000080402097981 */ /* 0x000f28000c1e1900 */
[----:B------:R-:W5:Y:S04]  /*0510*/  LDG.E R11, desc[UR4][R2.64+0xc] ;  /* 0x00000c04020b7981 */ /* 0x000f68000c1e1900 */
[----:B------:R-:W5:Y:S04]  /*0520*/  LDG.E R13, desc[UR4][R2.64+0x10] ;  /* 0x00001004020d7981 */ /* 0x000f68000c1e1900 */
[----:B------:R-:W5:Y:S04]  /*0530*/  LDG.E R15, desc[UR4][R2.64+0x14] ;  /* 0x00001404020f7981 */ /* 0x000f68000c1e1900 */
[----:B------:R-:W5:Y:S04]  /*0540*/  LDG.E R17, desc[UR4][R2.64+0x18] ;  /* 0x0000180402117981 */ /* 0x000f68000c1e1900 */
[----:B------:R-:W5:Y:S01]  /*0550*/  LDG.E R19, desc[UR4][R2.64+0x1c] ;  /* 0x00001c0402137981 */ /* 0x000f62000c1e1900 */
[----:B------:R-:W-:Y:S01]  /*0560*/  IADD3 R7, PT, PT, R7, 0x8, RZ ;  /* 0x0000000807077810 */ /* 0x000fe20007ffe0ff */
[----:B--2---:R-:W-:-:S04]  /*0570*/  FADD R5, R6, R5 ;  /* 0x0000000506057221 */ /* 0x004fc80000000000 */
[----:B---3--:R-:W-:-:S04]  /*0580*/  FADD R4, R5, R4 ;  /* 0x0000000405047221 */ /* 0x008fc80000000000 */
[----:B----4-:R-:W-:-:S04]  /*0590*/  FADD R4, R4, R9 ;  /* 0x0000000904047221 */ /* 0x010fc80000000000 */
[----:B-----5:R-:W-:-:S04]  /*05a0*/  FADD R4, R4, R11 ;  /* 0x0000000b04047221 */ /* 0x020fc80000000000 */
[----:B------:R-:W-:-:S04]  /*05b0*/  FADD R4, R4, R13 ;  /* 0x0000000d04047221 */ /* 0x000fc80000000000 */
[----:B------:R-:W-:-:S04]  /*05c0*/  FADD R4, R4, R15 ;  /* 0x0000000f04047221 */ /* 0x000fc80000000000 */
[----:B------:R-:W-:-:S04]  /*05d0*/  FADD R4, R4, R17 ;  /* 0x0000001104047221 */ /* 0x000fc80000000000 */
[----:B------:R-:W-:-:S07]  /*05e0*/  FADD R6, R4, R19 ;  /* 0x0000001304067221 */ /* 0x000fce0000000000 */
.L_x_20:
[----:B------:R-:W-:Y:S05]  /*05f0*/  BSYNC.RECONVERGENT B1 ;  /* 0x0000000000017941 */ /* 0x000fea0003800200 */
.L_x_19:
        /* <DEDUP_REMOVED lines=11> */
[----:B------:R-:W5:Y:S01]  /*06b0*/  LDG.E R11, desc[UR4][R2.64+0xc] ;  /* 0x00000c04020b7981 */ /* 0x000f62000c1e1900 */
[----:B------:R-:W-:Y:S01]  /*06c0*/  IADD3 R7, PT, PT, R7, 0x4, RZ ;  /* 0x0000000407077810 */ /* 0x000fe20007ffe0ff */
[----:B--2---:R-:W-:-:S04]  /*06d0*/  FADD R5, R6, R5 ;  /* 0x0000000506057221 */ /* 0x004fc80000000000 */
[----:B---3--:R-:W-:-:S04]  /*06e0*/  FADD R4, R5, R4 ;  /* 0x0000000405047221 */ /* 0x008fc80000000000 */
[----:B----4-:R-:W-:-:S04]  /*06f0*/  FADD R4, R4, R9 ;  /* 0x0000000904047221 */ /* 0x010fc80000000000 */
[----:B-----5:R-:W-:-:S07]  /*0700*/  FADD R6, R4, R11 ;  /* 0x0000000b04067221 */ /* 0x020fce0000000000 */
.L_x_22:
[----:B------:R-:W-:Y:S05]  /*0710*/  BSYNC.RECONVERGENT B1 ;  /* 0x0000000000017941 */ /* 0x000fea0003800200 */
.L_x_21:
[----:B------:R-:W-:Y:S05]  /*0720*/  @!P1 BRA `(.L_x_15) ;  /* 0x0000000000249947 */ /* 0x000fea0003800000 */
[----:B------:R-:W0:Y:S01]  /*0730*/  LDC.64 R4, c[0x0][0x390] ;  /* 0x0000e400ff047b82 */ /* 0x000e220000000a00 */
[----:B------:R-:W-:-:S07]  /*0740*/  IADD3 R8, PT, PT, -R8, RZ, RZ ;  /* 0x000000ff08087210 */ /* 0x000fce0007ffe1ff */
.L_x_23:
[----:B0-----:R-:W-:-:S06]  /*0750*/  IMAD.WIDE R2, R7, 0x4, R4 ;  /* 0x0000000407027825 */ /* 0x001fcc00078e0204 */
[----:B------:R-:W2:Y:S01]  /*0760*/  LDG.E R3, desc[UR4][R2.64] ;  /* 0x0000000402037981 */ /* 0x000ea2000c1e1900 */
[----:B------:R-:W-:Y:S02]  /*0770*/  IADD3 R8, PT, PT, R8, 0x1, RZ ;  /* 0x0000000108087810 */ /* 0x000fe40007ffe0ff */
[----:B------:R-:W-:Y:S02]  /*0780*/  IADD3 R7, PT, PT, R7, 0x1, RZ ;  /* 0x0000000107077810 */ /* 0x000fe40007ffe0ff */
[----:B------:R-:W-:Y:S01]  /*0790*/  ISETP.NE.AND P0, PT, R8, RZ, PT ;  /* 0x000000ff0800720c */ /* 0x000fe20003f05270 */
[----:B--2---:R-:W-:-:S12]  /*07a0*/  FADD R6, R3, R6 ;  /* 0x0000000603067221 */ /* 0x004fd80000000000 */
[----:B------:R-:W-:Y:S05]  /*07b0*/  @P0 BRA `(.L_x_23) ;  /* 0xfffffffc00e40947 */ /* 0x000fea000383ffff */
.L_x_15:
[----:B------:R-:W-:Y:S05]  /*07c0*/  BSYNC.RECONVERGENT B0 ;  /* 0x0000000000007941 */ /* 0x000fea0003800200 */
.L_x_14:
[----:B------:R-:W0:Y:S02]  /*07d0*/  LDC.64 R2, c[0x0][0x388] ;  /* 0x0000e200ff027b82 */ /* 0x000e240000000a00 */
[----:B0-----:R-:W-:-:S05]  /*07e0*/  IMAD.WIDE R2, R0, 0x4, R2 ;  /* 0x0000000400027825 */ /* 0x001fca00078e0202 */
[----:B------:R-:W-:Y:S01]  /*07f0*/  STG.E desc[UR4][R2.64], R6 ;  /* 0x0000000602007986 */ /* 0x000fe2000c101904 */
[----:B------:R-:W-:Y:S05]  /*0800*/  EXIT ;  /* 0x000000000000794d */ /* 0x000fea0003800000 */
.L_x_24:
        /* <DEDUP_REMOVED lines=15> */
.L_x_27:


//--------------------- .nv.shared.reserved.0     --------------------------
	.section	.nv.shared.reserved.0,"aw",@nobits
	.weak		__nv_reservedSMEM_offset_0_alias
	.size		__nv_reservedSMEM_offset_0_alias, 0, 64
	.other		__nv_reservedSMEM_offset_0_alias,@"STO_CUDA_RESERVED_SHARED STV_DEFAULT"
__nv_reservedSMEM_offset_0_alias:
	.zero		0
	.zero		64


//--------------------- .nv.constant0._Z12computeValueiPfS_PKiS1_S1_ --------------------------
	.section	.nv.constant0._Z12computeValueiPfS_PKiS1_S1_,"a",@progbits
	.sectionflags	@""
	.align	4
.nv.constant0._Z12computeValueiPfS_PKiS1_S1_:
	.zero		944


//--------------------- .nv.constant0._Z14collectResultsiPfS_PKi --------------------------
	.section	.nv.constant0._Z14collectResultsiPfS_PKi,"a",@progbits
	.sectionflags	@""
	.align	4
.nv.constant0._Z14collectResultsiPfS_PKi:
	.zero		928


//--------------------- SYMBOLS --------------------------

	.type		.nv.reservedSmem.offset0,@object
	.size		.nv.reservedSmem.offset0,0x4
